//
// Generated by NVIDIA NVVM Compiler
//
// Compiler Build ID: CL-36424714
// Cuda compilation tools, release 13.0, V13.0.88
// Based on NVVM 20.0.0
//

.version 9.0
.target sm_100
.address_size 64

	// .globl	_Z6initToPiii

.visible .entry _Z6initToPiii(
	.param .u64 .ptr .align 1 _Z6initToPiii_param_0,
	.param .u32 _Z6initToPiii_param_1,
	.param .u32 _Z6initToPiii_param_2
)
{
	.reg .pred 	%p<7>;
	.reg .b32 	%r<28>;
	.reg .b64 	%rd<17>;

	ld.param.u64 	%rd6, [_Z6initToPiii_param_0];
	ld.param.u32 	%r11, [_Z6initToPiii_param_1];
	ld.param.u32 	%r12, [_Z6initToPiii_param_2];
	cvta.to.global.u64 	%rd1, %rd6;
	mov.u32 	%r27, %tid.x;
	mov.u32 	%r2, %ntid.x;
	setp.ge.s32 	%p1, %r27, %r11;
	@%p1 bra 	$L__BB0_6;
	add.s32 	%r13, %r27, %r2;
	max.u32 	%r14, %r11, %r13;
	setp.lt.u32 	%p2, %r13, %r11;
	selp.u32 	%r15, 1, 0, %p2;
	add.s32 	%r16, %r13, %r15;
	sub.s32 	%r17, %r14, %r16;
	div.u32 	%r18, %r17, %r2;
	add.s32 	%r3, %r18, %r15;
	and.b32  	%r19, %r3, 3;
	setp.eq.s32 	%p3, %r19, 3;
	@%p3 bra 	$L__BB0_4;
	add.s32 	%r20, %r3, 1;
	and.b32  	%r21, %r20, 3;
	mul.wide.u32 	%rd7, %r27, 4;
	add.s64 	%rd16, %rd1, %rd7;
	mul.wide.u32 	%rd3, %r2, 4;
	neg.s32 	%r25, %r21;
	mad.lo.s32 	%r27, %r2, %r21, %r27;
$L__BB0_3:
	.pragma "nounroll";
	st.global.u32 	[%rd16], %r12;
	add.s64 	%rd16, %rd16, %rd3;
	add.s32 	%r25, %r25, 1;
	setp.ne.s32 	%p4, %r25, 0;
	@%p4 bra 	$L__BB0_3;
$L__BB0_4:
	setp.lt.u32 	%p5, %r3, 3;
	@%p5 bra 	$L__BB0_6;
$L__BB0_5:
	mul.wide.u32 	%rd8, %r27, 4;
	add.s64 	%rd9, %rd1, %rd8;
	st.global.u32 	[%rd9], %r12;
	add.s32 	%r22, %r27, %r2;
	mul.wide.u32 	%rd10, %r22, 4;
	add.s64 	%rd11, %rd1, %rd10;
	st.global.u32 	[%rd11], %r12;
	add.s32 	%r23, %r22, %r2;
	mul.wide.u32 	%rd12, %r23, 4;
	add.s64 	%rd13, %rd1, %rd12;
	st.global.u32 	[%rd13], %r12;
	add.s32 	%r24, %r23, %r2;
	mul.wide.u32 	%rd14, %r24, 4;
	add.s64 	%rd15, %rd1, %rd14;
	st.global.u32 	[%rd15], %r12;
	add.s32 	%r27, %r24, %r2;
	setp.lt.s32 	%p6, %r27, %r11;
	@%p6 bra 	$L__BB0_5;
$L__BB0_6:
	ret;

}
	// .globl	_Z6initToPbib
.visible .entry _Z6initToPbib(
	.param .u64 .ptr .align 1 _Z6initToPbib_param_0,
	.param .u32 _Z6initToPbib_param_1,
	.param .u8 _Z6initToPbib_param_2
)
{
	.reg .pred 	%p<7>;
	.reg .b16 	%rs<2>;
	.reg .b32 	%r<27>;
	.reg .b64 	%rd<17>;

	ld.param.u64 	%rd5, [_Z6initToPbib_param_0];
	ld.param.u32 	%r11, [_Z6initToPbib_param_1];
	ld.param.s8 	%rs1, [_Z6initToPbib_param_2];
	cvta.to.global.u64 	%rd1, %rd5;
	mov.u32 	%r26, %tid.x;
	mov.u32 	%r2, %ntid.x;
	setp.ge.s32 	%p1, %r26, %r11;
	@%p1 bra 	$L__BB1_6;
	add.s32 	%r12, %r26, %r2;
	max.u32 	%r13, %r11, %r12;
	setp.lt.u32 	%p2, %r12, %r11;
	selp.u32 	%r14, 1, 0, %p2;
	add.s32 	%r15, %r12, %r14;
	sub.s32 	%r16, %r13, %r15;
	div.u32 	%r17, %r16, %r2;
	add.s32 	%r3, %r17, %r14;
	and.b32  	%r18, %r3, 3;
	setp.eq.s32 	%p3, %r18, 3;
	@%p3 bra 	$L__BB1_4;
	add.s32 	%r19, %r3, 1;
	and.b32  	%r20, %r19, 3;
	cvt.u64.u32 	%rd6, %r26;
	add.s64 	%rd16, %rd1, %rd6;
	neg.s32 	%r24, %r20;
	mad.lo.s32 	%r26, %r2, %r20, %r26;
	cvt.u64.u32 	%rd7, %r2;
$L__BB1_3:
	.pragma "nounroll";
	st.global.u8 	[%rd16], %rs1;
	add.s64 	%rd16, %rd16, %rd7;
	add.s32 	%r24, %r24, 1;
	setp.ne.s32 	%p4, %r24, 0;
	@%p4 bra 	$L__BB1_3;
$L__BB1_4:
	setp.lt.u32 	%p5, %r3, 3;
	@%p5 bra 	$L__BB1_6;
$L__BB1_5:
	cvt.u64.u32 	%rd8, %r26;
	add.s64 	%rd9, %rd1, %rd8;
	st.global.u8 	[%rd9], %rs1;
	add.s32 	%r21, %r26, %r2;
	cvt.u64.u32 	%rd10, %r21;
	add.s64 	%rd11, %rd1, %rd10;
	st.global.u8 	[%rd11], %rs1;
	add.s32 	%r22, %r21, %r2;
	cvt.u64.u32 	%rd12, %r22;
	add.s64 	%rd13, %rd1, %rd12;
	st.global.u8 	[%rd13], %rs1;
	add.s32 	%r23, %r22, %r2;
	cvt.u64.u32 	%rd14, %r23;
	add.s64 	%rd15, %rd1, %rd14;
	st.global.u8 	[%rd15], %rs1;
	add.s32 	%r26, %r23, %r2;
	setp.lt.s32 	%p6, %r26, %r11;
	@%p6 bra 	$L__BB1_5;
$L__BB1_6:
	ret;

}
	// .globl	_Z12checkPathsTHPiiiS_Pb
.visible .entry _Z12checkPathsTHPiiiS_Pb(
	.param .u64 .ptr .align 1 _Z12checkPathsTHPiiiS_Pb_param_0,
	.param .u32 _Z12checkPathsTHPiiiS_Pb_param_1,
	.param .u32 _Z12checkPathsTHPiiiS_Pb_param_2,
	.param .u64 .ptr .align 1 _Z12checkPathsTHPiiiS_Pb_param_3,
	.param .u64 .ptr .align 1 _Z12checkPathsTHPiiiS_Pb_param_4
)
{
	.reg .pred 	%p<16>;
	.reg .b16 	%rs<4>;
	.reg .b32 	%r<40>;
	.reg .b64 	%rd<31>;

	ld.param.u64 	%rd9, [_Z12checkPathsTHPiiiS_Pb_param_0];
	ld.param.u32 	%r16, [_Z12checkPathsTHPiiiS_Pb_param_1];
	ld.param.u32 	%r17, [_Z12checkPathsTHPiiiS_Pb_param_2];
	ld.param.u64 	%rd7, [_Z12checkPathsTHPiiiS_Pb_param_3];
	ld.param.u64 	%rd8, [_Z12checkPathsTHPiiiS_Pb_param_4];
	cvta.to.global.u64 	%rd1, %rd9;
	mov.u32 	%r1, %ntid.x;
	mov.u32 	%r18, %ctaid.x;
	mov.u32 	%r19, %tid.x;
	mad.lo.s32 	%r38, %r18, %r1, %r19;
	setp.ge.s32 	%p1, %r38, %r17;
	@%p1 bra 	$L__BB2_20;
	cvta.to.global.u64 	%rd2, %rd7;
	cvta.to.global.u64 	%rd10, %rd8;
	setp.lt.s32 	%p2, %r16, 1;
	add.s32 	%r3, %r16, -1;
	cvt.s64.s32 	%rd11, %r38;
	add.s64 	%rd3, %rd10, %rd11;
	@%p2 bra 	$L__BB2_20;
	mul.lo.s32 	%r20, %r16, %r38;
	mul.wide.s32 	%rd12, %r20, 4;
	add.s64 	%rd4, %rd2, %rd12;
	mul.wide.u32 	%rd13, %r16, 4;
	add.s64 	%rd5, %rd4, %rd13;
$L__BB2_3:
	mov.b32 	%r5, 0;
$L__BB2_4:
	setp.eq.s32 	%p3, %r5, 0;
	@%p3 bra 	$L__BB2_15;
	setp.lt.s32 	%p4, %r5, %r3;
	@%p4 bra 	$L__BB2_10;
	setp.ne.s32 	%p5, %r5, %r3;
	@%p5 bra 	$L__BB2_18;
	ld.global.u32 	%r6, [%rd5+-4];
	ld.global.u32 	%r7, [%rd5+-8];
	mad.lo.s32 	%r22, %r6, %r16, %r7;
	mul.wide.s32 	%rd14, %r22, 4;
	add.s64 	%rd15, %rd1, %rd14;
	ld.global.u32 	%r23, [%rd15];
	setp.eq.s32 	%p6, %r23, 1;
	@%p6 bra 	$L__BB2_18;
	mad.lo.s32 	%r24, %r7, %r16, %r6;
	mul.wide.s32 	%rd16, %r24, 4;
	add.s64 	%rd17, %rd1, %rd16;
	ld.global.u32 	%r25, [%rd17];
	setp.eq.s32 	%p7, %r25, 1;
	@%p7 bra 	$L__BB2_18;
	mov.b16 	%rs1, 0;
	st.global.u8 	[%rd3], %rs1;
	bra.uni 	$L__BB2_19;
$L__BB2_10:
	mul.wide.u32 	%rd18, %r5, 4;
	add.s64 	%rd6, %rd4, %rd18;
	ld.global.u32 	%r8, [%rd6];
	mul.lo.s32 	%r9, %r8, %r16;
	ld.global.u32 	%r10, [%rd6+4];
	add.s32 	%r26, %r9, %r10;
	mul.wide.s32 	%rd19, %r26, 4;
	add.s64 	%rd20, %rd1, %rd19;
	ld.global.u32 	%r27, [%rd20];
	setp.eq.s32 	%p8, %r27, 1;
	@%p8 bra 	$L__BB2_12;
	mad.lo.s32 	%r28, %r10, %r16, %r8;
	mul.wide.s32 	%rd21, %r28, 4;
	add.s64 	%rd22, %rd1, %rd21;
	ld.global.u32 	%r29, [%rd22];
	setp.ne.s32 	%p9, %r29, 1;
	@%p9 bra 	$L__BB2_14;
$L__BB2_12:
	ld.global.u32 	%r11, [%rd6+-4];
	add.s32 	%r30, %r9, %r11;
	mul.wide.s32 	%rd23, %r30, 4;
	add.s64 	%rd24, %rd1, %rd23;
	ld.global.u32 	%r31, [%rd24];
	setp.eq.s32 	%p10, %r31, 1;
	@%p10 bra 	$L__BB2_18;
	mad.lo.s32 	%r32, %r11, %r16, %r8;
	mul.wide.s32 	%rd25, %r32, 4;
	add.s64 	%rd26, %rd1, %rd25;
	ld.global.u32 	%r33, [%rd26];
	setp.eq.s32 	%p11, %r33, 1;
	@%p11 bra 	$L__BB2_18;
$L__BB2_14:
	mov.b16 	%rs2, 0;
	st.global.u8 	[%rd3], %rs2;
	bra.uni 	$L__BB2_19;
$L__BB2_15:
	ld.global.u32 	%r12, [%rd4];
	ld.global.u32 	%r13, [%rd4+4];
	mad.lo.s32 	%r34, %r12, %r16, %r13;
	mul.wide.s32 	%rd27, %r34, 4;
	add.s64 	%rd28, %rd1, %rd27;
	ld.global.u32 	%r35, [%rd28];
	setp.eq.s32 	%p12, %r35, 1;
	@%p12 bra 	$L__BB2_18;
	mad.lo.s32 	%r36, %r13, %r16, %r12;
	mul.wide.s32 	%rd29, %r36, 4;
	add.s64 	%rd30, %rd1, %rd29;
	ld.global.u32 	%r37, [%rd30];
	setp.eq.s32 	%p13, %r37, 1;
	@%p13 bra 	$L__BB2_18;
	mov.b16 	%rs3, 0;
	st.global.u8 	[%rd3], %rs3;
	bra.uni 	$L__BB2_19;
$L__BB2_18:
	add.s32 	%r5, %r5, 1;
	setp.ne.s32 	%p14, %r5, %r16;
	@%p14 bra 	$L__BB2_4;
$L__BB2_19:
	add.s32 	%r38, %r38, %r1;
	setp.lt.s32 	%p15, %r38, %r17;
	@%p15 bra 	$L__BB2_3;
$L__BB2_20:
	ret;

}


// ===== COMPILED SASS (sm_100) =====

	.target	sm_100

	.elftype	@"ET_EXEC"


//--------------------- .note.nv.tkinfo           --------------------------
	.section	.note.nv.tkinfo,"",@"SHT_NOTE"
	.sectionflags	@"SHF_NOTE_NV_TKINFO"
	.tkinfo
        /*0018*/ 	.word	0x00000002
        /*0030*/ 	.string	""
        /*0030*/ 	.string	"ptxas"
        /*0030*/ 	.string	"Cuda compilation tools, release 13.0, V13.0.88"
        /*0030*/ 	.string	"Build cuda_13.0.r13.0/compiler.36424714_0"
        /*0030*/ 	.string	"-arch sm_100 -m 64 "



//--------------------- .note.nv.cuinfo           --------------------------
	.section	.note.nv.cuinfo,"",@"SHT_NOTE"
	.sectionflags	@"SHF_NOTE_NV_CUINFO"
        /*0018*/ 	.short	0x0002
        /*001a*/ 	.short	0x0064
        /*001c*/ 	.short	0x0082
	.zero		2


//--------------------- .nv.info                  --------------------------
	.section	.nv.info,"",@"SHT_CUDA_INFO"
	.align	4


	//----- nvinfo : EIATTR_REGCOUNT
	.align		4
        /*0000*/ 	.byte	0x04, 0x2f
        /*0002*/ 	.short	(.L_1 - .L_0)
	.align		4
.L_0:
        /*0004*/ 	.word	index@(_Z6initToPiii)
        /*0008*/ 	.word	0x00000014


	//----- nvinfo : EIATTR_FRAME_SIZE
	.align		4
.L_1:
        /*000c*/ 	.byte	0x04, 0x11
        /*000e*/ 	.short	(.L_3 - .L_2)
	.align		4
.L_2:
        /*0010*/ 	.word	index@(_Z6initToPiii)
        /*0014*/ 	.word	0x00000000


	//----- nvinfo : EIATTR_REGCOUNT
	.align		4
.L_3:
        /*0018*/ 	.byte	0x04, 0x2f
        /*001a*/ 	.short	(.L_5 - .L_4)
	.align		4
.L_4:
        /*001c*/ 	.word	index@(_Z6initToPbib)
        /*0020*/ 	.word	0x0000000e


	//----- nvinfo : EIATTR_FRAME_SIZE
	.align		4
.L_5:
        /*0024*/ 	.byte	0x04, 0x11
        /*0026*/ 	.short	(.L_7 - .L_6)
	.align		4
.L_6:
        /*0028*/ 	.word	index@(_Z6initToPbib)
        /*002c*/ 	.word	0x00000000


	//----- nvinfo : EIATTR_REGCOUNT
	.align		4
.L_7:
        /*0030*/ 	.byte	0x04, 0x2f
        /*0032*/ 	.short	(.L_9 - .L_8)
	.align		4
.L_8:
        /*0034*/ 	.word	index@(_Z12checkPathsTHPiiiS_Pb)
        /*0038*/ 	.word	0x00000015


	//----- nvinfo : EIATTR_FRAME_SIZE
	.align		4
.L_9:
        /*003c*/ 	.byte	0x04, 0x11
        /*003e*/ 	.short	(.L_11 - .L_10)
	.align		4
.L_10:
        /*0040*/ 	.word	index@(_Z12checkPathsTHPiiiS_Pb)
        /*0044*/ 	.word	0x00000000


	//----- nvinfo : EIATTR_MIN_STACK_SIZE
	.align		4
.L_11:
        /*0048*/ 	.byte	0x04, 0x12
        /*004a*/ 	.short	(.L_13 - .L_12)
	.align		4
.L_12:
        /*004c*/ 	.word	index@(_Z12checkPathsTHPiiiS_Pb)
        /*0050*/ 	.word	0x00000000


	//----- nvinfo : EIATTR_MIN_STACK_SIZE
	.align		4
.L_13:
        /*0054*/ 	.byte	0x04, 0x12
        /*0056*/ 	.short	(.L_15 - .L_14)
	.align		4
.L_14:
        /*0058*/ 	.word	index@(_Z6initToPbib)
        /*005c*/ 	.word	0x00000000


	//----- nvinfo : EIATTR_MIN_STACK_SIZE
	.align		4
.L_15:
        /*0060*/ 	.byte	0x04, 0x12
        /*0062*/ 	.short	(.L_17 - .L_16)
	.align		4
.L_16:
        /*0064*/ 	.word	index@(_Z6initToPiii)
        /*0068*/ 	.word	0x00000000
.L_17:


//--------------------- .nv.compat                --------------------------
	.section	.nv.compat,"",@"SHT_CUDA_COMPAT_INFO"
	.align	4
        /*0000*/ 	.byte	0x02, 0x09, 0x00, 0x00, 0x02, 0x02, 0x01, 0x00, 0x02, 0x05, 0x05, 0x00, 0x03, 0x07, 0x01, 0x01
        /*0010*/ 	.byte	0x02, 0x03, 0x00, 0x00, 0x02, 0x06, 0x01, 0x00, 0x04, 0x0b, 0x08, 0x00, 0x09, 0x00, 0x00, 0x00
        /*0020*/ 	.byte	0x00, 0x00, 0x00, 0x00


//--------------------- .nv.info._Z12checkPathsTHPiiiS_Pb --------------------------
	.section	.nv.info._Z12checkPathsTHPiiiS_Pb,"",@"SHT_CUDA_INFO"
	.sectionflags	@""
	.align	4


	//----- nvinfo : EIATTR_CUDA_API_VERSION
	.align		4
        /*0000*/ 	.byte	0x04, 0x37
        /*0002*/ 	.short	(.L_19 - .L_18)
.L_18:
        /*0004*/ 	.word	0x00000082


	//----- nvinfo : EIATTR_KPARAM_INFO
	.align		4
.L_19:
        /*0008*/ 	.byte	0x04, 0x17
        /*000a*/ 	.short	(.L_21 - .L_20)
.L_20:
        /*000c*/ 	.word	0x00000000
        /*0010*/ 	.short	0x0004
        /*0012*/ 	.short	0x0018
        /*0014*/ 	.byte	0x00, 0xf5, 0x21, 0x00


	//----- nvinfo : EIATTR_KPARAM_INFO
	.align		4
.L_21:
        /*0018*/ 	.byte	0x04, 0x17
        /*001a*/ 	.short	(.L_23 - .L_22)
.L_22:
        /*001c*/ 	.word	0x00000000
        /*0020*/ 	.short	0x0003
        /*0022*/ 	.short	0x0010
        /*0024*/ 	.byte	0x00, 0xf5, 0x21, 0x00


	//----- nvinfo : EIATTR_KPARAM_INFO
	.align		4
.L_23:
        /*0028*/ 	.byte	0x04, 0x17
        /*002a*/ 	.short	(.L_25 - .L_24)
.L_24:
        /*002c*/ 	.word	0x00000000
        /*0030*/ 	.short	0x0002
        /*0032*/ 	.short	0x000c
        /*0034*/ 	.byte	0x00, 0xf0, 0x11, 0x00


	//----- nvinfo : EIATTR_KPARAM_INFO
	.align		4
.L_25:
        /*0038*/ 	.byte	0x04, 0x17
        /*003a*/ 	.short	(.L_27 - .L_26)
.L_26:
        /*003c*/ 	.word	0x00000000
        /*0040*/ 	.short	0x0001
        /*0042*/ 	.short	0x0008
        /*0044*/ 	.byte	0x00, 0xf0, 0x11, 0x00


	//----- nvinfo : EIATTR_KPARAM_INFO
	.align		4
.L_27:
        /*0048*/ 	.byte	0x04, 0x17
        /*004a*/ 	.short	(.L_29 - .L_28)
.L_28:
        /*004c*/ 	.word	0x00000000
        /*0050*/ 	.short	0x0000
        /*0052*/ 	.short	0x0000
        /*0054*/ 	.byte	0x00, 0xf5, 0x21, 0x00


	//----- nvinfo : EIATTR_SPARSE_MMA_MASK
	.align		4
.L_29:
        /*0058*/ 	.byte	0x03, 0x50
        /*005a*/ 	.short	0x0000


	//----- nvinfo : EIATTR_MAXREG_COUNT
	.align		4
        /*005c*/ 	.byte	0x03, 0x1b
        /*005e*/ 	.short	0x00ff


	//----- nvinfo : EIATTR_MERCURY_ISA_VERSION
	.align		4
        /*0060*/ 	.byte	0x03, 0x5f
        /*0062*/ 	.short	0x0101


	//----- nvinfo : EIATTR_VRC_CTA_INIT_COUNT
	.align		4
        /*0064*/ 	.byte	0x02, 0x4a
	.zero		1
	.zero		1


	//----- nvinfo : EIATTR_EXIT_INSTR_OFFSETS
	.align		4
        /*0068*/ 	.byte	0x04, 0x1c
        /*006a*/ 	.short	(.L_31 - .L_30)


	//   ....[0]....
.L_30:
        /*006c*/ 	.word	0x00000070


	//   ....[1]....
        /*0070*/ 	.word	0x000000d0


	//   ....[2]....
        /*0074*/ 	.word	0x000006a0


	//----- nvinfo : EIATTR_CRS_STACK_SIZE
	.align		4
.L_31:
        /*0078*/ 	.byte	0x04, 0x1e
        /*007a*/ 	.short	(.L_33 - .L_32)
.L_32:
        /*007c*/ 	.word	0x00000000


	//----- nvinfo : EIATTR_CBANK_PARAM_SIZE
	.align		4
.L_33:
        /*0080*/ 	.byte	0x03, 0x19
        /*0082*/ 	.short	0x0020


	//----- nvinfo : EIATTR_PARAM_CBANK
	.align		4
        /*0084*/ 	.byte	0x04, 0x0a
        /*0086*/ 	.short	(.L_35 - .L_34)
	.align		4
.L_34:
        /*0088*/ 	.word	index@(.nv.constant0._Z12checkPathsTHPiiiS_Pb)
        /*008c*/ 	.short	0x0380
        /*008e*/ 	.short	0x0020


	//----- nvinfo : EIATTR_SW_WAR
	.align		4
.L_35:
        /*0090*/ 	.byte	0x04, 0x36
        /*0092*/ 	.short	(.L_37 - .L_36)
.L_36:
        /*0094*/ 	.word	0x00000008
.L_37:


//--------------------- .nv.info._Z6initToPbib    --------------------------
	.section	.nv.info._Z6initToPbib,"",@"SHT_CUDA_INFO"
	.sectionflags	@""
	.align	4


	//----- nvinfo : EIATTR_CUDA_API_VERSION
	.align		4
        /*0000*/ 	.byte	0x04, 0x37
        /*0002*/ 	.short	(.L_39 - .L_38)
.L_38:
        /*0004*/ 	.word	0x00000082


	//----- nvinfo : EIATTR_KPARAM_INFO
	.align		4
.L_39:
        /*0008*/ 	.byte	0x04, 0x17
        /*000a*/ 	.short	(.L_41 - .L_40)
.L_40:
        /*000c*/ 	.word	0x00000000
        /*0010*/ 	.short	0x0002
        /*0012*/ 	.short	0x000c
        /*0014*/ 	.byte	0x00, 0xf0, 0x05, 0x00


	//----- nvinfo : EIATTR_KPARAM_INFO
	.align		4
.L_41:
        /*0018*/ 	.byte	0x04, 0x17
        /*001a*/ 	.short	(.L_43 - .L_42)
.L_42:
        /*001c*/ 	.word	0x00000000
        /*0020*/ 	.short	0x0001
        /*0022*/ 	.short	0x0008
        /*0024*/ 	.byte	0x00, 0xf0, 0x11, 0x00


	//----- nvinfo : EIATTR_KPARAM_INFO
	.align		4
.L_43:
        /*0028*/ 	.byte	0x04, 0x17
        /*002a*/ 	.short	(.L_45 - .L_44)
.L_44:
        /*002c*/ 	.word	0x00000000
        /*0030*/ 	.short	0x0000
        /*0032*/ 	.short	0x0000
        /*0034*/ 	.byte	0x00, 0xf5, 0x21, 0x00


	//----- nvinfo : EIATTR_SPARSE_MMA_MASK
	.align		4
.L_45:
        /*0038*/ 	.byte	0x03, 0x50
        /*003a*/ 	.short	0x0000


	//----- nvinfo : EIATTR_MAXREG_COUNT
	.align		4
        /*003c*/ 	.byte	0x03, 0x1b
        /*003e*/ 	.short	0x00ff


	//----- nvinfo : EIATTR_MERCURY_ISA_VERSION
	.align		4
        /*0040*/ 	.byte	0x03, 0x5f
        /*0042*/ 	.short	0x0101


	//----- nvinfo : EIATTR_VRC_CTA_INIT_COUNT
	.align		4
        /*0044*/ 	.byte	0x02, 0x4a
	.zero		1
	.zero		1


	//----- nvinfo : EIATTR_EXIT_INSTR_OFFSETS
	.align		4
        /*0048*/ 	.byte	0x04, 0x1c
        /*004a*/ 	.short	(.L_47 - .L_46)


	//   ....[0]....
.L_46:
        /*004c*/ 	.word	0x00000050


	//   ....[1]....
        /*0050*/ 	.word	0x00000380


	//   ....[2]....
        /*0054*/ 	.word	0x000004b0


	//----- nvinfo : EIATTR_CRS_STACK_SIZE
	.align		4
.L_47:
        /*0058*/ 	.byte	0x04, 0x1e
        /*005a*/ 	.short	(.L_49 - .L_48)
.L_48:
        /*005c*/ 	.word	0x00000000


	//----- nvinfo : EIATTR_CBANK_PARAM_SIZE
	.align		4
.L_49:
        /*0060*/ 	.byte	0x03, 0x19
        /*0062*/ 	.short	0x000d


	//----- nvinfo : EIATTR_PARAM_CBANK
	.align		4
        /*0064*/ 	.byte	0x04, 0x0a
        /*0066*/ 	.short	(.L_51 - .L_50)
	.align		4
.L_50:
        /*0068*/ 	.word	index@(.nv.constant0._Z6initToPbib)
        /*006c*/ 	.short	0x0380
        /*006e*/ 	.short	0x000d


	//----- nvinfo : EIATTR_SW_WAR
	.align		4
.L_51:
        /*0070*/ 	.byte	0x04, 0x36
        /*0072*/ 	.short	(.L_53 - .L_52)
.L_52:
        /*0074*/ 	.word	0x00000008
.L_53:


//--------------------- .nv.info._Z6initToPiii    --------------------------
	.section	.nv.info._Z6initToPiii,"",@"SHT_CUDA_INFO"
	.sectionflags	@""
	.align	4


	//----- nvinfo : EIATTR_CUDA_API_VERSION
	.align		4
        /*0000*/ 	.byte	0x04, 0x37
        /*0002*/ 	.short	(.L_55 - .L_54)
.L_54:
        /*0004*/ 	.word	0x00000082


	//----- nvinfo : EIATTR_KPARAM_INFO
	.align		4
.L_55:
        /*0008*/ 	.byte	0x04, 0x17
        /*000a*/ 	.short	(.L_57 - .L_56)
.L_56:
        /*000c*/ 	.word	0x00000000
        /*0010*/ 	.short	0x0002
        /*0012*/ 	.short	0x000c
        /*0014*/ 	.byte	0x00, 0xf0, 0x11, 0x00


	//----- nvinfo : EIATTR_KPARAM_INFO
	.align		4
.L_57:
        /*0018*/ 	.byte	0x04, 0x17
        /*001a*/ 	.short	(.L_59 - .L_58)
.L_58:
        /*001c*/ 	.word	0x00000000
        /*0020*/ 	.short	0x0001
        /*0022*/ 	.short	0x0008
        /*0024*/ 	.byte	0x00, 0xf0, 0x11, 0x00


	//----- nvinfo : EIATTR_KPARAM_INFO
	.align		4
.L_59:
        /*0028*/ 	.byte	0x04, 0x17
        /*002a*/ 	.short	(.L_61 - .L_60)
.L_60:
        /*002c*/ 	.word	0x00000000
        /*0030*/ 	.short	0x0000
        /*0032*/ 	.short	0x0000
        /*0034*/ 	.byte	0x00, 0xf5, 0x21, 0x00


	//----- nvinfo : EIATTR_SPARSE_MMA_MASK
	.align		4
.L_61:
        /*0038*/ 	.byte	0x03, 0x50
        /*003a*/ 	.short	0x0000


	//----- nvinfo : EIATTR_MAXREG_COUNT
	.align		4
        /*003c*/ 	.byte	0x03, 0x1b
        /*003e*/ 	.short	0x00ff


	//----- nvinfo : EIATTR_MERCURY_ISA_VERSION
	.align		4
        /*0040*/ 	.byte	0x03, 0x5f
        /*0042*/ 	.short	0x0101


	//----- nvinfo : EIATTR_VRC_CTA_INIT_COUNT
	.align		4
        /*0044*/ 	.byte	0x02, 0x4a
	.zero		1
	.zero		1


	//----- nvinfo : EIATTR_EXIT_INSTR_OFFSETS
	.align		4
        /*0048*/ 	.byte	0x04, 0x1c
        /*004a*/ 	.short	(.L_63 - .L_62)


	//   ....[0]....
.L_62:
        /*004c*/ 	.word	0x00000050


	//   ....[1]....
        /*0050*/ 	.word	0x00000310


	//   ....[2]....
        /*0054*/ 	.word	0x00000420


	//----- nvinfo : EIATTR_CRS_STACK_SIZE
	.align		4
.L_63:
        /*0058*/ 	.byte	0x04, 0x1e
        /*005a*/ 	.short	(.L_65 - .L_64)
.L_64:
        /*005c*/ 	.word	0x00000000


	//----- nvinfo : EIATTR_CBANK_PARAM_SIZE
	.align		4
.L_65:
        /*0060*/ 	.byte	0x03, 0x19
        /*0062*/ 	.short	0x0010


	//----- nvinfo : EIATTR_PARAM_CBANK
	.align		4
        /*0064*/ 	.byte	0x04, 0x0a
        /*0066*/ 	.short	(.L_67 - .L_66)
	.align		4
.L_66:
        /*0068*/ 	.word	index@(.nv.constant0._Z6initToPiii)
        /*006c*/ 	.short	0x0380
        /*006e*/ 	.short	0x0010


	//----- nvinfo : EIATTR_SW_WAR
	.align		4
.L_67:
        /*0070*/ 	.byte	0x04, 0x36
        /*0072*/ 	.short	(.L_69 - .L_68)
.L_68:
        /*0074*/ 	.word	0x00000008
.L_69:


//--------------------- .nv.callgraph             --------------------------
	.section	.nv.callgraph,"",@"SHT_CUDA_CALLGRAPH"
	.align	4
	.sectionentsize	8
	.align		4
        /*0000*/ 	.word	0x00000000
	.align		4
        /*0004*/ 	.word	0xffffffff
	.align		4
        /*0008*/ 	.word	0x00000000
	.align		4
        /*000c*/ 	.word	0xfffffffe
	.align		4
        /*0010*/ 	.word	0x00000000
	.align		4
        /*0014*/ 	.word	0xfffffffd
	.align		4
        /*0018*/ 	.word	0x00000000
	.align		4
        /*001c*/ 	.word	0xfffffffc


//--------------------- .text._Z12checkPathsTHPiiiS_Pb --------------------------
	.section	.text._Z12checkPathsTHPiiiS_Pb,"ax",@progbits
	.align	128
        .global         _Z12checkPathsTHPiiiS_Pb
        .type           _Z12checkPathsTHPiiiS_Pb,@function
        .size           _Z12checkPathsTHPiiiS_Pb,(.L_x_23 - _Z12checkPathsTHPiiiS_Pb)
        .other          _Z12checkPathsTHPiiiS_Pb,@"STO_CUDA_ENTRY STV_DEFAULT"
_Z12checkPathsTHPiiiS_Pb:
.text._Z12checkPathsTHPiiiS_Pb:
[----:B------:R-:W-:Y:S01]  /*0000*/  LDC R1, c[0x0][0x37c] ;  /* 0x0000df00ff017b82 */ /* 0x000fe20000000800 */
[----:B------:R-:W0:Y:S01]  /*0010*/  S2R R0, SR_CTAID.X ;  /* 0x0000000000007919 */ /* 0x000e220000002500 */
[----:B------:R-:W0:Y:S01]  /*0020*/  LDCU UR4, c[0x0][0x360] ;  /* 0x00006c00ff0477ac */ /* 0x000e220008000800 */
[----:B------:R-:W0:Y:S01]  /*0030*/  S2R R3, SR_TID.X ;  /* 0x0000000000037919 */ /* 0x000e220000002100 */
[----:B------:R-:W1:Y:S01]  /*0040*/  LDCU UR5, c[0x0][0x38c] ;  /* 0x00007180ff0577ac */ /* 0x000e620008000800 */
[----:B0-----:R-:W-:-:S05]  /*0050*/  IMAD R0, R0, UR4, R3 ;  /* 0x0000000400007c24 */ /* 0x001fca000f8e0203 */
[----:B-1----:R-:W-:-:S13]  /*0060*/  ISETP.GE.AND P0, PT, R0, UR5, PT ;  /* 0x0000000500007c0c */ /* 0x002fda000bf06270 */
[----:B------:R-:W-:Y:S05]  /*0070*/  @P0 EXIT ;  /* 0x000000000000094d */ /* 0x000fea0003800000 */
[----:B------:R-:W0:Y:S01]  /*0080*/  LDC R7, c[0x0][0x388] ;  /* 0x0000e200ff077b82 */ /* 0x000e220000000800 */
[----:B------:R-:W1:Y:S02]  /*0090*/  LDCU.64 UR6, c[0x0][0x398] ;  /* 0x00007300ff0677ac */ /* 0x000e640008000a00 */
[----:B-1----:R-:W-:-:S04]  /*00a0*/  IADD3 R14, P1, PT, R0, UR6, RZ ;  /* 0x00000006000e7c10 */ /* 0x002fc8000ff3e0ff */
[----:B------:R-:W-:Y:S02]  /*00b0*/  LEA.HI.X.SX32 R15, R0, UR7, 0x1, P1 ;  /* 0x00000007000f7c11 */ /* 0x000fe400088f0eff */
[----:B0-----:R-:W-:-:S13]  /*00c0*/  ISETP.GE.AND P0, PT, R7, 0x1, PT ;  /* 0x000000010700780c */ /* 0x001fda0003f06270 */
[----:B------:R-:W-:Y:S05]  /*00d0*/  @!P0 EXIT ;  /* 0x000000000000894d */ /* 0x000fea0003800000 */
[----:B------:R-:W0:Y:S01]  /*00e0*/  LDC.64 R2, c[0x0][0x390] ;  /* 0x0000e400ff027b82 */ /* 0x000e220000000a00 */
[----:B------:R-:W-:Y:S01]  /*00f0*/  IMAD R5, R0, R7, RZ ;  /* 0x0000000700057224 */ /* 0x000fe200078e02ff */
[----:B------:R-:W-:Y:S01]  /*0100*/  IADD3 R6, PT, PT, R7, -0x1, RZ ;  /* 0xffffffff07067810 */ /* 0x000fe20007ffe0ff */
[----:B------:R-:W1:Y:S02]  /*0110*/  LDCU.64 UR6, c[0x0][0x358] ;  /* 0x00006b00ff0677ac */ /* 0x000e640008000a00 */
[----:B0-----:R-:W-:-:S04]  /*0120*/  IMAD.WIDE R2, R5, 0x4, R2 ;  /* 0x0000000405027825 */ /* 0x001fc800078e0202 */
[----:B-1----:R-:W-:-:S07]  /*0130*/  IMAD.WIDE.U32 R4, R7, 0x4, R2 ;  /* 0x0000000407047825 */ /* 0x002fce00078e0002 */
.L_x_11:
[----:B------:R-:W-:Y:S01]  /*0140*/  HFMA2 R7, -RZ, RZ, 0, 0 ;  /* 0x00000000ff077431 */ /* 0x000fe200000001ff */
[----:B012---:R-:W-:Y:S06]  /*0150*/  BSSY.RECONVERGENT B0, `(.L_x_0) ;  /* 0x0000050000007945 */ /* 0x007fec0003800200 */
.L_x_10:
[----:B------:R-:W-:Y:S01]  /*0160*/  ISETP.NE.AND P0, PT, R7, RZ, PT ;  /* 0x000000ff0700720c */ /* 0x000fe20003f05270 */
[----:B------:R-:W-:-:S12]  /*0170*/  BSSY.RELIABLE B1, `(.L_x_1) ;  /* 0x0000047000017945 */ /* 0x000fd80003800100 */
[----:B------:R-:W-:Y:S05]  /*0180*/  @!P0 BRA `(.L_x_2) ;  /* 0x0000000000d88947 */ /* 0x000fea0003800000 */
[----:B------:R-:W-:-:S13]  /*0190*/  ISETP.GE.AND P0, PT, R7, R6, PT ;  /* 0x000000060700720c */ /* 0x000fda0003f06270 */
[----:B------:R-:W-:Y:S05]  /*01a0*/  @!P0 BRA `(.L_x_3) ;  /* 0x00000000004c8947 */ /* 0x000fea0003800000 */
[----:B------:R-:W-:-:S13]  /*01b0*/  ISETP.NE.AND P0, PT, R7, R6, PT ;  /* 0x000000060700720c */ /* 0x000fda0003f05270 */
[----:B------:R-:W-:Y:S05]  /*01c0*/  @P0 BRA `(.L_x_4) ;  /* 0x0000000400040947 */ /* 0x000fea0003800000 */
[----:B------:R-:W2:Y:S01]  /*01d0*/  LDG.E R12, desc[UR6][R4.64+-0x4] ;  /* 0xfffffc06040c7981 */ /* 0x000ea2000c1e1900 */
[----:B------:R-:W2:Y:S03]  /*01e0*/  LDC R16, c[0x0][0x388] ;  /* 0x0000e200ff107b82 */ /* 0x000ea60000000800 */
[----:B------:R-:W2:Y:S05]  /*01f0*/  LDG.E R13, desc[UR6][R4.64+-0x8] ;  /* 0xfffff806040d7981 */ /* 0x000eaa000c1e1900 */
[----:B------:R-:W0:Y:S01]  /*0200*/  LDC.64 R10, c[0x0][0x380] ;  /* 0x0000e000ff0a7b82 */ /* 0x000e220000000a00 */
[----:B--2---:R-:W-:-:S04]  /*0210*/  IMAD R9, R12, R16, R13 ;  /* 0x000000100c097224 */ /* 0x004fc800078e020d */
[----:B0-----:R-:W-:-:S06]  /*0220*/  IMAD.WIDE R8, R9, 0x4, R10 ;  /* 0x0000000409087825 */ /* 0x001fcc00078e020a */
[----:B------:R-:W2:Y:S02]  /*0230*/  LDG.E R8, desc[UR6][R8.64] ;  /* 0x0000000608087981 */ /* 0x000ea4000c1e1900 */
[----:B--2---:R-:W-:-:S13]  /*0240*/  ISETP.NE.AND P0, PT, R8, 0x1, PT ;  /* 0x000000010800780c */ /* 0x004fda0003f05270 */
[----:B------:R-:W-:Y:S05]  /*0250*/  @!P0 BRA `(.L_x_4) ;  /* 0x0000000000e08947 */ /* 0x000fea0003800000 */
[----:B------:R-:W-:-:S04]  /*0260*/  IMAD R9, R13, R16, R12 ;  /* 0x000000100d097224 */ /* 0x000fc800078e020c */
[----:B------:R-:W-:-:S06]  /*0270*/  IMAD.WIDE R8, R9, 0x4, R10 ;  /* 0x0000000409087825 */ /* 0x000fcc00078e020a */
[----:B------:R-:W2:Y:S02]  /*0280*/  LDG.E R8, desc[UR6][R8.64] ;  /* 0x0000000608087981 */ /* 0x000ea4000c1e1900 */
[----:B--2---:R-:W-:-:S13]  /*0290*/  ISETP.NE.AND P0, PT, R8, 0x1, PT ;  /* 0x000000010800780c */ /* 0x004fda0003f05270 */
[----:B------:R-:W-:Y:S05]  /*02a0*/  @P0 BREAK.RELIABLE B1 ;  /* 0x0000000000010942 */ /* 0x000fea0003800100 */
[----:B------:R-:W-:Y:S05]  /*02b0*/  @!P0 BRA `(.L_x_4) ;  /* 0x0000000000c88947 */ /* 0x000fea0003800000 */
[----:B------:R2:W-:Y:S01]  /*02c0*/  STG.E.U8 desc[UR6][R14.64], RZ ;  /* 0x000000ff0e007986 */ /* 0x0005e2000c101106 */
[----:B------:R-:W-:Y:S05]  /*02d0*/  BRA `(.L_x_5) ;  /* 0x0000000000dc7947 */ /* 0x000fea0003800000 */
.L_x_3:
[----:B------:R-:W-:Y:S01]  /*02e0*/  IMAD.WIDE.U32 R10, R7, 0x4, R2 ;  /* 0x00000004070a7825 */ /* 0x000fe200078e0002 */
[----:B------:R-:W0:Y:S04]  /*02f0*/  LDC R18, c[0x0][0x388] ;  /* 0x0000e200ff127b82 */ /* 0x000e280000000800 */
[----:B------:R-:W0:Y:S04]  /*0300*/  LDG.E R16, desc[UR6][R10.64] ;  /* 0x000000060a107981 */ /* 0x000e28000c1e1900 */
[----:B------:R-:W0:Y:S01]  /*0310*/  LDG.E R17, desc[UR6][R10.64+0x4] ;  /* 0x000004060a117981 */ /* 0x000e22000c1e1900 */
[----:B------:R-:W1:Y:S01]  /*0320*/  LDC.64 R8, c[0x0][0x380] ;  /* 0x0000e000ff087b82 */ /* 0x000e620000000a00 */
[----:B0-----:R-:W-:-:S04]  /*0330*/  IMAD R13, R16, R18, R17 ;  /* 0x00000012100d7224 */ /* 0x001fc800078e0211 */
[----:B-1----:R-:W-:-:S06]  /*0340*/  IMAD.WIDE R12, R13, 0x4, R8 ;  /* 0x000000040d0c7825 */ /* 0x002fcc00078e0208 */
[----:B------:R-:W2:Y:S01]  /*0350*/  LDG.E R12, desc[UR6][R12.64] ;  /* 0x000000060c0c7981 */ /* 0x000ea2000c1e1900 */
[----:B------:R-:W-:Y:S01]  /*0360*/  BSSY.RELIABLE B2, `(.L_x_6) ;  /* 0x000000a000027945 */ /* 0x000fe20003800100 */
[----:B--2---:R-:W-:-:S13]  /*0370*/  ISETP.NE.AND P0, PT, R12, 0x1, PT ;  /* 0x000000010c00780c */ /* 0x004fda0003f05270 */
[----:B------:R-:W-:Y:S05]  /*0380*/  @!P0 BRA `(.L_x_7) ;  /* 0x00000000001c8947 */ /* 0x000fea0003800000 */
[----:B------:R-:W-:-:S04]  /*0390*/  IMAD R13, R17, R18, R16 ;  /* 0x00000012110d7224 */ /* 0x000fc800078e0210 */
[----:B------:R-:W-:-:S06]  /*03a0*/  IMAD.WIDE R12, R13, 0x4, R8 ;  /* 0x000000040d0c7825 */ /* 0x000fcc00078e0208 */
[----:B------:R-:W2:Y:S02]  /*03b0*/  LDG.E R12, desc[UR6][R12.64] ;  /* 0x000000060c0c7981 */ /* 0x000ea4000c1e1900 */
[----:B--2---:R-:W-:-:S13]  /*03c0*/  ISETP.NE.AND P0, PT, R12, 0x1, PT ;  /* 0x000000010c00780c */ /* 0x004fda0003f05270 */
[----:B------:R-:W-:Y:S05]  /*03d0*/  @P0 BREAK.RELIABLE B2 ;  /* 0x0000000000020942 */ /* 0x000fea0003800100 */
[----:B------:R-:W-:Y:S05]  /*03e0*/  @P0 BREAK.RELIABLE B1 ;  /* 0x0000000000010942 */ /* 0x000fea0003800100 */
[----:B------:R-:W-:Y:S05]  /*03f0*/  @P0 BRA `(.L_x_8) ;  /* 0x0000000000340947 */ /* 0x000fea0003800000 */
.L_x_7:
[----:B------:R-:W-:Y:S05]  /*0400*/  BSYNC.RELIABLE B2 ;  /* 0x0000000000027941 */ /* 0x000fea0003800100 */
.L_x_6:
[----:B------:R-:W2:Y:S02]  /*0410*/  LDG.E R11, desc[UR6][R10.64+-0x4] ;  /* 0xfffffc060a0b7981 */ /* 0x000ea4000c1e1900 */
[----:B--2---:R-:W-:-:S04]  /*0420*/  IMAD R13, R16, R18, R11 ;  /* 0x00000012100d7224 */ /* 0x004fc800078e020b */
[----:B------:R-:W-:-:S06]  /*0430*/  IMAD.WIDE R12, R13, 0x4, R8 ;  /* 0x000000040d0c7825 */ /* 0x000fcc00078e0208 */
        /* <DEDUP_REMOVED lines=9> */
.L_x_8:
[----:B------:R1:W-:Y:S01]  /*04d0*/  STG.E.U8 desc[UR6][R14.64], RZ ;  /* 0x000000ff0e007986 */ /* 0x0003e2000c101106 */
[----:B------:R-:W-:Y:S05]  /*04e0*/  BRA `(.L_x_5) ;  /* 0x0000000000587947 */ /* 0x000fea0003800000 */
.L_x_2:
        /* <DEDUP_REMOVED lines=14> */
[----:B------:R-:W-:Y:S05]  /*05d0*/  @P0 BRA `(.L_x_9) ;  /* 0x0000000000180947 */ /* 0x000fea0003800000 */
.L_x_4:
[----:B------:R-:W-:Y:S05]  /*05e0*/  BSYNC.RELIABLE B1 ;  /* 0x0000000000017941 */ /* 0x000fea0003800100 */
.L_x_1:
[----:B------:R-:W0:Y:S01]  /*05f0*/  LDCU UR5, c[0x0][0x388] ;  /* 0x00007100ff0577ac */ /* 0x000e220008000800 */
[----:B------:R-:W-:-:S04]  /*0600*/  IADD3 R7, PT, PT, R7, 0x1, RZ ;  /* 0x0000000107077810 */ /* 0x000fc80007ffe0ff */
[----:B0-----:R-:W-:-:S13]  /*0610*/  ISETP.NE.AND P0, PT, R7, UR5, PT ;  /* 0x0000000507007c0c */ /* 0x001fda000bf05270 */
[----:B------:R-:W-:Y:S05]  /*0620*/  @P0 BRA `(.L_x_10) ;  /* 0xfffffff800cc0947 */ /* 0x000fea000383ffff */
[----:B------:R-:W-:Y:S05]  /*0630*/  BRA `(.L_x_5) ;  /* 0x0000000000047947 */ /* 0x000fea0003800000 */
.L_x_9:
[----:B------:R0:W-:Y:S02]  /*0640*/  STG.E.U8 desc[UR6][R14.64], RZ ;  /* 0x000000ff0e007986 */ /* 0x0001e4000c101106 */
.L_x_5:
[----:B------:R-:W-:Y:S05]  /*0650*/  BSYNC.RECONVERGENT B0 ;  /* 0x0000000000007941 */ /* 0x000fea0003800200 */
.L_x_0:
[----:B------:R-:W3:Y:S01]  /*0660*/  LDCU UR5, c[0x0][0x38c] ;  /* 0x00007180ff0577ac */ /* 0x000ee20008000800 */
[----:B------:R-:W-:-:S04]  /*0670*/  IADD3 R0, PT, PT, R0, UR4, RZ ;  /* 0x0000000400007c10 */ /* 0x000fc8000fffe0ff */
[----:B---3--:R-:W-:-:S13]  /*0680*/  ISETP.GE.AND P0, PT, R0, UR5, PT ;  /* 0x0000000500007c0c */ /* 0x008fda000bf06270 */
[----:B------:R-:W-:Y:S05]  /*0690*/  @!P0 BRA `(.L_x_11) ;  /* 0xfffffff800a88947 */ /* 0x000fea000383ffff */
[----:B------:R-:W-:Y:S05]  /*06a0*/  EXIT ;  /* 0x000000000000794d */ /* 0x000fea0003800000 */
.L_x_12:
[----:B------:R-:W-:-:S00]  /*06b0*/  BRA `(.L_x_12) ;  /* 0xfffffffc00fc7947 */ /* 0x000fc0000383ffff */
[----:B------:R-:W-:-:S00]  /*06c0*/  NOP ;  /* 0x0000000000007918 */ /* 0x000fc00000000000 */
        /* <DEDUP_REMOVED lines=11> */
.L_x_23:


//--------------------- .text._Z6initToPbib       --------------------------
	.section	.text._Z6initToPbib,"ax",@progbits
	.align	128
        .global         _Z6initToPbib
        .type           _Z6initToPbib,@function
        .size           _Z6initToPbib,(.L_x_24 - _Z6initToPbib)
        .other          _Z6initToPbib,@"STO_CUDA_ENTRY STV_DEFAULT"
_Z6initToPbib:
.text._Z6initToPbib:
[----:B------:R-:W-:Y:S01]  /*0000*/  LDC R1, c[0x0][0x37c] ;  /* 0x0000df00ff017b82 */ /* 0x000fe20000000800 */
[----:B------:R-:W0:Y:S01]  /*0010*/  S2R R0, SR_TID.X ;  /* 0x0000000000007919 */ /* 0x000e220000002100 */
[----:B------:R-:W0:Y:S01]  /*0020*/  LDCU UR5, c[0x0][0x388] ;  /* 0x00007100ff0577ac */ /* 0x000e220008000800 */
[----:B------:R-:W1:Y:S01]  /*0030*/  LDCU UR4, c[0x0][0x360] ;  /* 0x00006c00ff0477ac */ /* 0x000e620008000800 */
[----:B0-----:R-:W-:-:S13]  /*0040*/  ISETP.GE.AND P0, PT, R0, UR5, PT ;  /* 0x0000000500007c0c */ /* 0x001fda000bf06270 */
[----:B-1----:R-:W-:Y:S05]  /*0050*/  @P0 EXIT ;  /* 0x000000000000094d */ /* 0x002fea0003800000 */
[----:B------:R-:W0:Y:S01]  /*0060*/  I2F.U32.RP R7, UR4 ;  /* 0x0000000400077d06 */ /* 0x000e220008209000 */
[----:B------:R-:W-:Y:S01]  /*0070*/  VIADD R4, R0, UR4 ;  /* 0x0000000400047c36 */ /* 0x000fe20008000000 */
[----:B------:R-:W-:Y:S01]  /*0080*/  ISETP.NE.U32.AND P2, PT, RZ, UR4, PT ;  /* 0x00000004ff007c0c */ /* 0x000fe2000bf45070 */
[----:B------:R-:W1:Y:S01]  /*0090*/  LDCU.64 UR10, c[0x0][0x380] ;  /* 0x00007000ff0a77ac */ /* 0x000e620008000a00 */
[----:B------:R-:W-:Y:S02]  /*00a0*/  BSSY.RECONVERGENT B0, `(.L_x_13) ;  /* 0x000002d000007945 */ /* 0x000fe40003800200 */
[C---:B------:R-:W-:Y:S01]  /*00b0*/  ISETP.GE.U32.AND P0, PT, R4.reuse, UR5, PT ;  /* 0x0000000504007c0c */ /* 0x040fe2000bf06070 */
[----:B------:R-:W2:Y:S01]  /*00c0*/  LDCU.64 UR6, c[0x0][0x358] ;  /* 0x00006b00ff0677ac */ /* 0x000ea20008000a00 */
[----:B------:R-:W-:Y:S02]  /*00d0*/  VIMNMX.U32 R5, PT, PT, R4, UR5, !PT ;  /* 0x0000000504057c48 */ /* 0x000fe4000ffe0000 */
[----:B------:R-:W-:-:S04]  /*00e0*/  SEL R6, RZ, 0x1, P0 ;  /* 0x00000001ff067807 */ /* 0x000fc80000000000 */
[----:B------:R-:W-:Y:S01]  /*00f0*/  IADD3 R5, PT, PT, R5, -R4, -R6 ;  /* 0x8000000405057210 */ /* 0x000fe20007ffe806 */
[----:B0-----:R-:W0:Y:S02]  /*0100*/  MUFU.RCP R7, R7 ;  /* 0x0000000700077308 */ /* 0x001e240000001000 */
[----:B0-----:R-:W-:-:S06]  /*0110*/  VIADD R2, R7, 0xffffffe ;  /* 0x0ffffffe07027836 */ /* 0x001fcc0000000000 */
[----:B------:R0:W3:Y:S02]  /*0120*/  F2I.FTZ.U32.TRUNC.NTZ R3, R2 ;  /* 0x0000000200037305 */ /* 0x0000e4000021f000 */
[----:B0-----:R-:W-:Y:S02]  /*0130*/  IMAD.MOV.U32 R2, RZ, RZ, RZ ;  /* 0x000000ffff027224 */ /* 0x001fe400078e00ff */
[----:B---3--:R-:W-:-:S04]  /*0140*/  IMAD.MOV R9, RZ, RZ, -R3 ;  /* 0x000000ffff097224 */ /* 0x008fc800078e0a03 */
[----:B------:R-:W-:-:S04]  /*0150*/  IMAD R9, R9, UR4, RZ ;  /* 0x0000000409097c24 */ /* 0x000fc8000f8e02ff */
[----:B------:R-:W-:-:S06]  /*0160*/  IMAD.HI.U32 R8, R3, R9, R2 ;  /* 0x0000000903087227 */ /* 0x000fcc00078e0002 */
[----:B------:R-:W-:-:S04]  /*0170*/  IMAD.HI.U32 R3, R8, R5, RZ ;  /* 0x0000000508037227 */ /* 0x000fc800078e00ff */
[----:B------:R-:W-:-:S04]  /*0180*/  IMAD.MOV R2, RZ, RZ, -R3 ;  /* 0x000000ffff027224 */ /* 0x000fc800078e0a03 */
[----:B------:R-:W-:Y:S02]  /*0190*/  IMAD R5, R2, UR4, R5 ;  /* 0x0000000402057c24 */ /* 0x000fe4000f8e0205 */
[----:B------:R-:W0:Y:S03]  /*01a0*/  LDC.U8 R2, c[0x0][0x38c] ;  /* 0x0000e300ff027b82 */ /* 0x000e260000000000 */
[----:B------:R-:W-:-:S13]  /*01b0*/  ISETP.GE.U32.AND P0, PT, R5, UR4, PT ;  /* 0x0000000405007c0c */ /* 0x000fda000bf06070 */
[----:B------:R-:W-:Y:S01]  /*01c0*/  @P0 VIADD R5, R5, -UR4 ;  /* 0x8000000405050c36 */ /* 0x000fe20008000000 */
[----:B------:R-:W-:-:S04]  /*01d0*/  @P0 IADD3 R3, PT, PT, R3, 0x1, RZ ;  /* 0x0000000103030810 */ /* 0x000fc80007ffe0ff */
[----:B------:R-:W-:Y:S02]  /*01e0*/  ISETP.GE.U32.AND P1, PT, R5, UR4, PT ;  /* 0x0000000405007c0c */ /* 0x000fe4000bf26070 */
[----:B0-----:R-:W-:-:S04]  /*01f0*/  PRMT R2, R2, 0x8880, RZ ;  /* 0x0000888002027816 */ /* 0x001fc800000000ff */
[----:B------:R-:W-:-:S07]  /*0200*/  PRMT R11, R2, 0x7710, RZ ;  /* 0x00007710020b7816 */ /* 0x000fce00000000ff */
[----:B------:R-:W-:Y:S01]  /*0210*/  @P1 VIADD R3, R3, 0x1 ;  /* 0x0000000103031836 */ /* 0x000fe20000000000 */
[----:B------:R-:W-:-:S05]  /*0220*/  @!P2 LOP3.LUT R3, RZ, UR4, RZ, 0x33, !PT ;  /* 0x00000004ff03ac12 */ /* 0x000fca000f8e33ff */
[----:B------:R-:W-:-:S05]  /*0230*/  IMAD.IADD R3, R6, 0x1, R3 ;  /* 0x0000000106037824 */ /* 0x000fca00078e0203 */
[C---:B------:R-:W-:Y:S02]  /*0240*/  LOP3.LUT R4, R3.reuse, 0x3, RZ, 0xc0, !PT ;  /* 0x0000000303047812 */ /* 0x040fe400078ec0ff */
[----:B------:R-:W-:Y:S02]  /*0250*/  ISETP.GE.U32.AND P0, PT, R3, 0x3, PT ;  /* 0x000000030300780c */ /* 0x000fe40003f06070 */
[----:B------:R-:W-:-:S13]  /*0260*/  ISETP.NE.AND P1, PT, R4, 0x3, PT ;  /* 0x000000030400780c */ /* 0x000fda0003f25270 */
[----:B-12---:R-:W-:Y:S05]  /*0270*/  @!P1 BRA `(.L_x_14) ;  /* 0x00000000003c9947 */ /* 0x006fea0003800000 */
[----:B------:R-:W0:Y:S01]  /*0280*/  LDCU.64 UR8, c[0x0][0x380] ;  /* 0x00007000ff0877ac */ /* 0x000e220008000a00 */
[----:B------:R-:W-:-:S05]  /*0290*/  VIADD R2, R3, 0x1 ;  /* 0x0000000103027836 */ /* 0x000fca0000000000 */
[----:B------:R-:W-:-:S04]  /*02a0*/  LOP3.LUT R3, R2, 0x3, RZ, 0xc0, !PT ;  /* 0x0000000302037812 */ /* 0x000fc800078ec0ff */
[C---:B------:R-:W-:Y:S02]  /*02b0*/  IADD3 R4, PT, PT, -R3.reuse, RZ, RZ ;  /* 0x000000ff03047210 */ /* 0x040fe40007ffe1ff */
[----:B0-----:R-:W-:Y:S01]  /*02c0*/  IADD3 R5, P1, PT, R0, UR8, RZ ;  /* 0x0000000800057c10 */ /* 0x001fe2000ff3e0ff */
[----:B------:R-:W-:-:S04]  /*02d0*/  IMAD R0, R3, UR4, R0 ;  /* 0x0000000403007c24 */ /* 0x000fc8000f8e0200 */
[----:B------:R-:W-:-:S08]  /*02e0*/  IMAD.X R6, RZ, RZ, UR9, P1 ;  /* 0x00000009ff067e24 */ /* 0x000fd000088e06ff */
.L_x_15:
[----:B------:R-:W-:Y:S01]  /*02f0*/  IMAD.MOV.U32 R2, RZ, RZ, R5 ;  /* 0x000000ffff027224 */ /* 0x000fe200078e0005 */
[----:B------:R-:W-:Y:S01]  /*0300*/  IADD3 R5, P2, PT, R5, UR4, RZ ;  /* 0x0000000405057c10 */ /* 0x000fe2000ff5e0ff */
[--C-:B------:R-:W-:Y:S02]  /*0310*/  IMAD.MOV.U32 R3, RZ, RZ, R6.reuse ;  /* 0x000000ffff037224 */ /* 0x100fe400078e0006 */
[----:B------:R-:W-:Y:S02]  /*0320*/  VIADD R4, R4, 0x1 ;  /* 0x0000000104047836 */ /* 0x000fe40000000000 */
[----:B------:R-:W-:Y:S01]  /*0330*/  IMAD.X R6, RZ, RZ, R6, P2 ;  /* 0x000000ffff067224 */ /* 0x000fe200010e0606 */
[----:B------:R0:W-:Y:S02]  /*0340*/  STG.E.U8 desc[UR6][R2.64], R11 ;  /* 0x0000000b02007986 */ /* 0x0001e4000c101106 */
[----:B------:R-:W-:-:S13]  /*0350*/  ISETP.NE.AND P1, PT, R4, RZ, PT ;  /* 0x000000ff0400720c */ /* 0x000fda0003f25270 */
[----:B0-----:R-:W-:Y:S05]  /*0360*/  @P1 BRA `(.L_x_15) ;  /* 0xfffffffc00e01947 */ /* 0x001fea000383ffff */
.L_x_14:
[----:B------:R-:W-:Y:S05]  /*0370*/  BSYNC.RECONVERGENT B0 ;  /* 0x0000000000007941 */ /* 0x000fea0003800200 */
.L_x_13:
[----:B------:R-:W-:Y:S05]  /*0380*/  @!P0 EXIT ;  /* 0x000000000000894d */ /* 0x000fea0003800000 */
.L_x_16:
[C---:B0-----:R-:W-:Y:S02]  /*0390*/  IADD3 R4, PT, PT, R0.reuse, UR4, RZ ;  /* 0x0000000400047c10 */ /* 0x041fe4000fffe0ff */
[----:B------:R-:W-:-:S03]  /*03a0*/  IADD3 R2, P0, PT, R0, UR10, RZ ;  /* 0x0000000a00027c10 */ /* 0x000fc6000ff1e0ff */
[C---:B------:R-:W-:Y:S01]  /*03b0*/  VIADD R6, R4.reuse, UR4 ;  /* 0x0000000404067c36 */ /* 0x040fe20008000000 */
[----:B------:R-:W-:Y:S01]  /*03c0*/  IADD3 R4, P1, PT, R4, UR10, RZ ;  /* 0x0000000a04047c10 */ /* 0x000fe2000ff3e0ff */
[----:B------:R-:W-:Y:S02]  /*03d0*/  IMAD.X R3, RZ, RZ, UR11, P0 ;  /* 0x0000000bff037e24 */ /* 0x000fe400080e06ff */
[C---:B------:R-:W-:Y:S01]  /*03e0*/  VIADD R0, R6.reuse, UR4 ;  /* 0x0000000406007c36 */ /* 0x040fe20008000000 */
[----:B------:R-:W-:Y:S01]  /*03f0*/  IADD3 R6, P0, PT, R6, UR10, RZ ;  /* 0x0000000a06067c10 */ /* 0x000fe2000ff1e0ff */
[----:B------:R-:W-:Y:S01]  /*0400*/  IMAD.X R5, RZ, RZ, UR11, P1 ;  /* 0x0000000bff057e24 */ /* 0x000fe200088e06ff */
[----:B------:R0:W-:Y:S02]  /*0410*/  STG.E.U8 desc[UR6][R2.64], R11 ;  /* 0x0000000b02007986 */ /* 0x0001e4000c101106 */
[C---:B------:R-:W-:Y:S01]  /*0420*/  IADD3 R8, P1, PT, R0.reuse, UR10, RZ ;  /* 0x0000000a00087c10 */ /* 0x040fe2000ff3e0ff */
[----:B------:R-:W-:Y:S01]  /*0430*/  VIADD R0, R0, UR4 ;  /* 0x0000000400007c36 */ /* 0x000fe20008000000 */
[----:B------:R-:W-:Y:S01]  /*0440*/  IADD3.X R7, PT, PT, RZ, UR11, RZ, P0, !PT ;  /* 0x0000000bff077c10 */ /* 0x000fe200087fe4ff */
[----:B------:R0:W-:Y:S02]  /*0450*/  STG.E.U8 desc[UR6][R4.64], R11 ;  /* 0x0000000b04007986 */ /* 0x0001e4000c101106 */
[----:B------:R-:W-:Y:S01]  /*0460*/  IMAD.X R9, RZ, RZ, UR11, P1 ;  /* 0x0000000bff097e24 */ /* 0x000fe200088e06ff */
[----:B------:R-:W-:Y:S01]  /*0470*/  ISETP.GE.AND P0, PT, R0, UR5, PT ;  /* 0x0000000500007c0c */ /* 0x000fe2000bf06270 */
[----:B------:R0:W-:Y:S04]  /*0480*/  STG.E.U8 desc[UR6][R6.64], R11 ;  /* 0x0000000b06007986 */ /* 0x0001e8000c101106 */
[----:B------:R0:W-:Y:S08]  /*0490*/  STG.E.U8 desc[UR6][R8.64], R11 ;  /* 0x0000000b08007986 */ /* 0x0001f0000c101106 */
[----:B------:R-:W-:Y:S05]  /*04a0*/  @!P0 BRA `(.L_x_16) ;  /* 0xfffffffc00b88947 */ /* 0x000fea000383ffff */
[----:B------:R-:W-:Y:S05]  /*04b0*/  EXIT ;  /* 0x000000000000794d */ /* 0x000fea0003800000 */
.L_x_17:
        /* <DEDUP_REMOVED lines=12> */
.L_x_24:


//--------------------- .text._Z6initToPiii       --------------------------
	.section	.text._Z6initToPiii,"ax",@progbits
	.align	128
        .global         _Z6initToPiii
        .type           _Z6initToPiii,@function
        .size           _Z6initToPiii,(.L_x_25 - _Z6initToPiii)
        .other          _Z6initToPiii,@"STO_CUDA_ENTRY STV_DEFAULT"
_Z6initToPiii:
.text._Z6initToPiii:
[----:B------:R-:W-:Y:S01]  /*0000*/  LDC R1, c[0x0][0x37c] ;  /* 0x0000df00ff017b82 */ /* 0x000fe20000000800 */
[----:B------:R-:W0:Y:S01]  /*0010*/  S2R R3, SR_TID.X ;  /* 0x0000000000037919 */ /* 0x000e220000002100 */
[----:B------:R-:W0:Y:S06]  /*0020*/  LDCU UR6, c[0x0][0x388] ;  /* 0x00007100ff0677ac */ /* 0x000e2c0008000800 */
[----:B------:R-:W1:Y:S01]  /*0030*/  LDC R0, c[0x0][0x360] ;  /* 0x0000d800ff007b82 */ /* 0x000e620000000800 */
[----:B0-----:R-:W-:-:S13]  /*0040*/  ISETP.GE.AND P0, PT, R3, UR6, PT ;  /* 0x0000000603007c0c */ /* 0x001fda000bf06270 */
[----:B------:R-:W-:Y:S05]  /*0050*/  @P0 EXIT ;  /* 0x000000000000094d */ /* 0x000fea0003800000 */
[----:B-1----:R-:W0:Y:S01]  /*0060*/  I2F.U32.RP R8, R0 ;  /* 0x0000000000087306 */ /* 0x002e220000209000 */
[----:B------:R-:W-:Y:S01]  /*0070*/  IADD3 R2, PT, PT, R3, R0, RZ ;  /* 0x0000000003027210 */ /* 0x000fe20007ffe0ff */
[----:B------:R-:W1:Y:S01]  /*0080*/  LDCU.64 UR4, c[0x0][0x358] ;  /* 0x00006b00ff0477ac */ /* 0x000e620008000a00 */
[----:B------:R-:W-:Y:S01]  /*0090*/  ISETP.NE.U32.AND P2, PT, R0, RZ, PT ;  /* 0x000000ff0000720c */ /* 0x000fe20003f45070 */
[----:B------:R-:W-:Y:S01]  /*00a0*/  BSSY.RECONVERGENT B0, `(.L_x_18) ;  /* 0x0000026000007945 */ /* 0x000fe20003800200 */
[C---:B------:R-:W-:Y:S02]  /*00b0*/  ISETP.GE.U32.AND P0, PT, R2.reuse, UR6, PT ;  /* 0x0000000602007c0c */ /* 0x040fe4000bf06070 */
[----:B------:R-:W-:Y:S02]  /*00c0*/  VIMNMX.U32 R7, PT, PT, R2, UR6, !PT ;  /* 0x0000000602077c48 */ /* 0x000fe4000ffe0000 */
[----:B------:R-:W-:-:S04]  /*00d0*/  SEL R6, RZ, 0x1, P0 ;  /* 0x00000001ff067807 */ /* 0x000fc80000000000 */
[----:B------:R-:W-:Y:S01]  /*00e0*/  IADD3 R7, PT, PT, R7, -R2, -R6 ;  /* 0x8000000207077210 */ /* 0x000fe20007ffe806 */
[----:B0-----:R-:W0:Y:S02]  /*00f0*/  MUFU.RCP R8, R8 ;  /* 0x0000000800087308 */ /* 0x001e240000001000 */
[----:B0-----:R-:W-:-:S06]  /*0100*/  VIADD R4, R8, 0xffffffe ;  /* 0x0ffffffe08047836 */ /* 0x001fcc0000000000 */
[----:B------:R0:W2:Y:S02]  /*0110*/  F2I.FTZ.U32.TRUNC.NTZ R5, R4 ;  /* 0x0000000400057305 */ /* 0x0000a4000021f000 */
[----:B0-----:R-:W-:Y:S02]  /*0120*/  IMAD.MOV.U32 R4, RZ, RZ, RZ ;  /* 0x000000ffff047224 */ /* 0x001fe400078e00ff */
[----:B--2---:R-:W-:-:S04]  /*0130*/  IMAD.MOV R9, RZ, RZ, -R5 ;  /* 0x000000ffff097224 */ /* 0x004fc800078e0a05 */
[----:B------:R-:W-:-:S04]  /*0140*/  IMAD R9, R9, R0, RZ ;  /* 0x0000000009097224 */ /* 0x000fc800078e02ff */
[----:B------:R-:W-:-:S06]  /*0150*/  IMAD.HI.U32 R8, R5, R9, R4 ;  /* 0x0000000905087227 */ /* 0x000fcc00078e0004 */
[----:B------:R-:W-:-:S04]  /*0160*/  IMAD.HI.U32 R5, R8, R7, RZ ;  /* 0x0000000708057227 */ /* 0x000fc800078e00ff */
[----:B------:R-:W-:-:S04]  /*0170*/  IMAD.MOV R2, RZ, RZ, -R5 ;  /* 0x000000ffff027224 */ /* 0x000fc800078e0a05 */
[----:B------:R-:W-:-:S05]  /*0180*/  IMAD R7, R0, R2, R7 ;  /* 0x0000000200077224 */ /* 0x000fca00078e0207 */
[----:B------:R-:W-:-:S13]  /*0190*/  ISETP.GE.U32.AND P0, PT, R7, R0, PT ;  /* 0x000000000700720c */ /* 0x000fda0003f06070 */
[----:B------:R-:W-:Y:S01]  /*01a0*/  @P0 IADD3 R7, PT, PT, R7, -R0, RZ ;  /* 0x8000000007070210 */ /* 0x000fe20007ffe0ff */
[----:B------:R-:W-:-:S03]  /*01b0*/  @P0 VIADD R5, R5, 0x1 ;  /* 0x0000000105050836 */ /* 0x000fc60000000000 */
[----:B------:R-:W-:-:S13]  /*01c0*/  ISETP.GE.U32.AND P1, PT, R7, R0, PT ;  /* 0x000000000700720c */ /* 0x000fda0003f26070 */
[----:B------:R-:W-:Y:S02]  /*01d0*/  @P1 IADD3 R5, PT, PT, R5, 0x1, RZ ;  /* 0x0000000105051810 */ /* 0x000fe40007ffe0ff */
[----:B------:R-:W-:-:S05]  /*01e0*/  @!P2 LOP3.LUT R5, RZ, R0, RZ, 0x33, !PT ;  /* 0x00000000ff05a212 */ /* 0x000fca00078e33ff */
[----:B------:R-:W-:-:S05]  /*01f0*/  IMAD.IADD R2, R6, 0x1, R5 ;  /* 0x0000000106027824 */ /* 0x000fca00078e0205 */
[C---:B------:R-:W-:Y:S02]  /*0200*/  LOP3.LUT R4, R2.reuse, 0x3, RZ, 0xc0, !PT ;  /* 0x0000000302047812 */ /* 0x040fe400078ec0ff */
[----:B------:R-:W-:Y:S02]  /*0210*/  ISETP.GE.U32.AND P1, PT, R2, 0x3, PT ;  /* 0x000000030200780c */ /* 0x000fe40003f26070 */
[----:B------:R-:W-:-:S13]  /*0220*/  ISETP.NE.AND P0, PT, R4, 0x3, PT ;  /* 0x000000030400780c */ /* 0x000fda0003f05270 */
[----:B-1----:R-:W-:Y:S05]  /*0230*/  @!P0 BRA `(.L_x_19) ;  /* 0x0000000000308947 */ /* 0x002fea0003800000 */
[----:B------:R-:W0:Y:S01]  /*0240*/  LDC.64 R4, c[0x0][0x380] ;  /* 0x0000e000ff047b82 */ /* 0x000e220000000a00 */
[----:B------:R-:W-:-:S04]  /*0250*/  IADD3 R2, PT, PT, R2, 0x1, RZ ;  /* 0x0000000102027810 */ /* 0x000fc80007ffe0ff */
[----:B------:R-:W-:-:S03]  /*0260*/  LOP3.LUT R2, R2, 0x3, RZ, 0xc0, !PT ;  /* 0x0000000302027812 */ /* 0x000fc600078ec0ff */
[----:B------:R-:W1:Y:S01]  /*0270*/  LDC R7, c[0x0][0x38c] ;  /* 0x0000e300ff077b82 */ /* 0x000e620000000800 */
[----:B0-----:R-:W-:-:S04]  /*0280*/  IMAD.WIDE.U32 R4, R3, 0x4, R4 ;  /* 0x0000000403047825 */ /* 0x001fc800078e0004 */
[----:B------:R-:W-:Y:S02]  /*0290*/  IMAD R3, R2, R0, R3 ;  /* 0x0000000002037224 */ /* 0x000fe400078e0203 */
[----:B------:R-:W-:-:S07]  /*02a0*/  IMAD.MOV R2, RZ, RZ, -R2 ;  /* 0x000000ffff027224 */ /* 0x000fce00078e0a02 */
.L_x_20:
[----:B------:R-:W-:Y:S01]  /*02b0*/  IADD3 R2, PT, PT, R2, 0x1, RZ ;  /* 0x0000000102027810 */ /* 0x000fe20007ffe0ff */
[----:B-1----:R0:W-:Y:S03]  /*02c0*/  STG.E desc[UR4][R4.64], R7 ;  /* 0x0000000704007986 */ /* 0x0021e6000c101904 */
[----:B------:R-:W-:Y:S01]  /*02d0*/  ISETP.NE.AND P0, PT, R2, RZ, PT ;  /* 0x000000ff0200720c */ /* 0x000fe20003f05270 */
[----:B0-----:R-:W-:-:S12]  /*02e0*/  IMAD.WIDE.U32 R4, R0, 0x4, R4 ;  /* 0x0000000400047825 */ /* 0x001fd800078e0004 */
[----:B------:R-:W-:Y:S05]  /*02f0*/  @P0 BRA `(.L_x_20) ;  /* 0xfffffffc00ec0947 */ /* 0x000fea000383ffff */
.L_x_19:
[----:B------:R-:W-:Y:S05]  /*0300*/  BSYNC.RECONVERGENT B0 ;  /* 0x0000000000007941 */ /* 0x000fea0003800200 */
.L_x_18:
[----:B------:R-:W-:Y:S05]  /*0310*/  @!P1 EXIT ;  /* 0x000000000000994d */ /* 0x000fea0003800000 */
[----:B------:R-:W0:Y:S08]  /*0320*/  LDC R17, c[0x0][0x38c] ;  /* 0x0000e300ff117b82 */ /* 0x000e300000000800 */
[----:B------:R-:W1:Y:S02]  /*0330*/  LDC.64 R12, c[0x0][0x380] ;  /* 0x0000e000ff0c7b82 */ /* 0x000e640000000a00 */
.L_x_21:
[----:B--2---:R-:W-:Y:S02]  /*0340*/  IMAD.IADD R7, R0, 0x1, R3 ;  /* 0x0000000100077824 */ /* 0x004fe400078e0203 */
[----:B-1----:R-:W-:-:S03]  /*0350*/  IMAD.WIDE.U32 R4, R3, 0x4, R12 ;  /* 0x0000000403047825 */ /* 0x002fc600078e000c */
[C---:B------:R-:W-:Y:S01]  /*0360*/  IADD3 R9, PT, PT, R7.reuse, R0, RZ ;  /* 0x0000000007097210 */ /* 0x040fe20007ffe0ff */
[----:B------:R-:W-:Y:S01]  /*0370*/  IMAD.WIDE.U32 R6, R7, 0x4, R12 ;  /* 0x0000000407067825 */ /* 0x000fe200078e000c */
[----:B0-----:R2:W-:Y:S03]  /*0380*/  STG.E desc[UR4][R4.64], R17 ;  /* 0x0000001104007986 */ /* 0x0015e6000c101904 */
[C---:B------:R-:W-:Y:S01]  /*0390*/  IMAD.IADD R15, R9.reuse, 0x1, R0 ;  /* 0x00000001090f7824 */ /* 0x040fe200078e0200 */
[----:B------:R2:W-:Y:S01]  /*03a0*/  STG.E desc[UR4][R6.64], R17 ;  /* 0x0000001106007986 */ /* 0x0005e2000c101904 */
[----:B------:R-:W-:-:S03]  /*03b0*/  IMAD.WIDE.U32 R8, R9, 0x4, R12 ;  /* 0x0000000409087825 */ /* 0x000fc600078e000c */
[C---:B------:R-:W-:Y:S01]  /*03c0*/  IADD3 R3, PT, PT, R15.reuse, R0, RZ ;  /* 0x000000000f037210 */ /* 0x040fe20007ffe0ff */
[----:B------:R-:W-:Y:S01]  /*03d0*/  IMAD.WIDE.U32 R10, R15, 0x4, R12 ;  /* 0x000000040f0a7825 */ /* 0x000fe200078e000c */
[----:B------:R2:W-:Y:S02]  /*03e0*/  STG.E desc[UR4][R8.64], R17 ;  /* 0x0000001108007986 */ /* 0x0005e4000c101904 */
[----:B------:R-:W-:Y:S02]  /*03f0*/  ISETP.GE.AND P0, PT, R3, UR6, PT ;  /* 0x0000000603007c0c */ /* 0x000fe4000bf06270 */
[----:B------:R2:W-:Y:S11]  /*0400*/  STG.E desc[UR4][R10.64], R17 ;  /* 0x000000110a007986 */ /* 0x0005f6000c101904 */
[----:B------:R-:W-:Y:S05]  /*0410*/  @!P0 BRA `(.L_x_21) ;  /* 0xfffffffc00c88947 */ /* 0x000fea000383ffff */
[----:B------:R-:W-:Y:S05]  /*0420*/  EXIT ;  /* 0x000000000000794d */ /* 0x000fea0003800000 */
.L_x_22:
        /* <DEDUP_REMOVED lines=13> */
.L_x_25:


//--------------------- .nv.shared.reserved.0     --------------------------
	.section	.nv.shared.reserved.0,"aw",@nobits
	.weak		__nv_reservedSMEM_offset_0_alias
	.size		__nv_reservedSMEM_offset_0_alias, 0, 64
	.other		__nv_reservedSMEM_offset_0_alias,@"STO_CUDA_RESERVED_SHARED STV_DEFAULT"
__nv_reservedSMEM_offset_0_alias:
	.zero		0
	.zero		64


//--------------------- .nv.constant0._Z12checkPathsTHPiiiS_Pb --------------------------
	.section	.nv.constant0._Z12checkPathsTHPiiiS_Pb,"a",@progbits
	.sectionflags	@""
	.align	4
.nv.constant0._Z12checkPathsTHPiiiS_Pb:
	.zero		928


//--------------------- .nv.constant0._Z6initToPbib --------------------------
	.section	.nv.constant0._Z6initToPbib,"a",@progbits
	.sectionflags	@""
	.align	4
.nv.constant0._Z6initToPbib:
	.zero		909


//--------------------- .nv.constant0._Z6initToPiii --------------------------
	.section	.nv.constant0._Z6initToPiii,"a",@progbits
	.sectionflags	@""
	.align	4
.nv.constant0._Z6initToPiii:
	.zero		912


//--------------------- SYMBOLS --------------------------

	.type		.nv.reservedSmem.offset0,@object
	.size		.nv.reservedSmem.offset0,0x4
